//
// Generated by NVIDIA NVVM Compiler
//
// Compiler Build ID: CL-36424714
// Cuda compilation tools, release 13.0, V13.0.88
// Based on NVVM 20.0.0
//

.version 9.0
.target sm_100
.address_size 64

	// .globl	_Z3addPKfS0_Pfj

.visible .entry _Z3addPKfS0_Pfj(
	.param .u64 .ptr .align 1 _Z3addPKfS0_Pfj_param_0,
	.param .u64 .ptr .align 1 _Z3addPKfS0_Pfj_param_1,
	.param .u64 .ptr .align 1 _Z3addPKfS0_Pfj_param_2,
	.param .u32 _Z3addPKfS0_Pfj_param_3
)
{
	.reg .pred 	%p<2>;
	.reg .b32 	%r<6>;
	.reg .b32 	%f<4>;
	.reg .b64 	%rd<11>;

	ld.param.u64 	%rd1, [_Z3addPKfS0_Pfj_param_0];
	ld.param.u64 	%rd2, [_Z3addPKfS0_Pfj_param_1];
	ld.param.u64 	%rd3, [_Z3addPKfS0_Pfj_param_2];
	ld.param.u32 	%r2, [_Z3addPKfS0_Pfj_param_3];
	mov.u32 	%r3, %ctaid.x;
	mov.u32 	%r4, %ntid.x;
	mov.u32 	%r5, %tid.x;
	mad.lo.s32 	%r1, %r3, %r4, %r5;
	setp.ge.u32 	%p1, %r1, %r2;
	@%p1 bra 	$L__BB0_2;
	cvta.to.global.u64 	%rd4, %rd1;
	cvta.to.global.u64 	%rd5, %rd2;
	cvta.to.global.u64 	%rd6, %rd3;
	mul.wide.s32 	%rd7, %r1, 4;
	add.s64 	%rd8, %rd4, %rd7;
	ld.global.f32 	%f1, [%rd8];
	add.s64 	%rd9, %rd5, %rd7;
	ld.global.f32 	%f2, [%rd9];
	add.f32 	%f3, %f1, %f2;
	add.s64 	%rd10, %rd6, %rd7;
	st.global.f32 	[%rd10], %f3;
$L__BB0_2:
	ret;

}


// ===== COMPILED SASS (sm_100) =====

	.target	sm_100

	.elftype	@"ET_EXEC"


//--------------------- .note.nv.tkinfo           --------------------------
	.section	.note.nv.tkinfo,"",@"SHT_NOTE"
	.sectionflags	@"SHF_NOTE_NV_TKINFO"
	.tkinfo
        /*0018*/ 	.word	0x00000002
        /*0030*/ 	.string	""
        /*0030*/ 	.string	"ptxas"
        /*0030*/ 	.string	"Cuda compilation tools, release 13.0, V13.0.88"
        /*0030*/ 	.string	"Build cuda_13.0.r13.0/compiler.36424714_0"
        /*0030*/ 	.string	"-arch sm_100 -m 64 "



//--------------------- .note.nv.cuinfo           --------------------------
	.section	.note.nv.cuinfo,"",@"SHT_NOTE"
	.sectionflags	@"SHF_NOTE_NV_CUINFO"
        /*0018*/ 	.short	0x0002
        /*001a*/ 	.short	0x0064
        /*001c*/ 	.short	0x0082
	.zero		2


//--------------------- .nv.info                  --------------------------
	.section	.nv.info,"",@"SHT_CUDA_INFO"
	.align	4


	//----- nvinfo : EIATTR_REGCOUNT
	.align		4
        /*0000*/ 	.byte	0x04, 0x2f
        /*0002*/ 	.short	(.L_1 - .L_0)
	.align		4
.L_0:
        /*0004*/ 	.word	index@(_Z3addPKfS0_Pfj)
        /*0008*/ 	.word	0x0000000c


	//----- nvinfo : EIATTR_FRAME_SIZE
	.align		4
.L_1:
        /*000c*/ 	.byte	0x04, 0x11
        /*000e*/ 	.short	(.L_3 - .L_2)
	.align		4
.L_2:
        /*0010*/ 	.word	index@(_Z3addPKfS0_Pfj)
        /*0014*/ 	.word	0x00000000


	//----- nvinfo : EIATTR_MIN_STACK_SIZE
	.align		4
.L_3:
        /*0018*/ 	.byte	0x04, 0x12
        /*001a*/ 	.short	(.L_5 - .L_4)
	.align		4
.L_4:
        /*001c*/ 	.word	index@(_Z3addPKfS0_Pfj)
        /*0020*/ 	.word	0x00000000
.L_5:


//--------------------- .nv.compat                --------------------------
	.section	.nv.compat,"",@"SHT_CUDA_COMPAT_INFO"
	.align	4
        /*0000*/ 	.byte	0x02, 0x09, 0x00, 0x00, 0x02, 0x02, 0x01, 0x00, 0x02, 0x05, 0x05, 0x00, 0x03, 0x07, 0x01, 0x01
        /*0010*/ 	.byte	0x02, 0x03, 0x00, 0x00, 0x02, 0x06, 0x01, 0x00, 0x04, 0x0b, 0x08, 0x00, 0x09, 0x00, 0x00, 0x00
        /*0020*/ 	.byte	0x00, 0x00, 0x00, 0x00


//--------------------- .nv.info._Z3addPKfS0_Pfj  --------------------------
	.section	.nv.info._Z3addPKfS0_Pfj,"",@"SHT_CUDA_INFO"
	.sectionflags	@""
	.align	4


	//----- nvinfo : EIATTR_CUDA_API_VERSION
	.align		4
        /*0000*/ 	.byte	0x04, 0x37
        /*0002*/ 	.short	(.L_7 - .L_6)
.L_6:
        /*0004*/ 	.word	0x00000082


	//----- nvinfo : EIATTR_KPARAM_INFO
	.align		4
.L_7:
        /*0008*/ 	.byte	0x04, 0x17
        /*000a*/ 	.short	(.L_9 - .L_8)
.L_8:
        /*000c*/ 	.word	0x00000000
        /*0010*/ 	.short	0x0003
        /*0012*/ 	.short	0x0018
        /*0014*/ 	.byte	0x00, 0xf0, 0x11, 0x00


	//----- nvinfo : EIATTR_KPARAM_INFO
	.align		4
.L_9:
        /*0018*/ 	.byte	0x04, 0x17
        /*001a*/ 	.short	(.L_11 - .L_10)
.L_10:
        /*001c*/ 	.word	0x00000000
        /*0020*/ 	.short	0x0002
        /*0022*/ 	.short	0x0010
        /*0024*/ 	.byte	0x00, 0xf5, 0x21, 0x00


	//----- nvinfo : EIATTR_KPARAM_INFO
	.align		4
.L_11:
        /*0028*/ 	.byte	0x04, 0x17
        /*002a*/ 	.short	(.L_13 - .L_12)
.L_12:
        /*002c*/ 	.word	0x00000000
        /*0030*/ 	.short	0x0001
        /*0032*/ 	.short	0x0008
        /*0034*/ 	.byte	0x00, 0xf5, 0x21, 0x00


	//----- nvinfo : EIATTR_KPARAM_INFO
	.align		4
.L_13:
        /*0038*/ 	.byte	0x04, 0x17
        /*003a*/ 	.short	(.L_15 - .L_14)
.L_14:
        /*003c*/ 	.word	0x00000000
        /*0040*/ 	.short	0x0000
        /*0042*/ 	.short	0x0000
        /*0044*/ 	.byte	0x00, 0xf5, 0x21, 0x00


	//----- nvinfo : EIATTR_SPARSE_MMA_MASK
	.align		4
.L_15:
        /*0048*/ 	.byte	0x03, 0x50
        /*004a*/ 	.short	0x0000


	//----- nvinfo : EIATTR_MAXREG_COUNT
	.align		4
        /*004c*/ 	.byte	0x03, 0x1b
        /*004e*/ 	.short	0x00ff


	//----- nvinfo : EIATTR_MERCURY_ISA_VERSION
	.align		4
        /*0050*/ 	.byte	0x03, 0x5f
        /*0052*/ 	.short	0x0101


	//----- nvinfo : EIATTR_VRC_CTA_INIT_COUNT
	.align		4
        /*0054*/ 	.byte	0x02, 0x4a
	.zero		1
	.zero		1


	//----- nvinfo : EIATTR_EXIT_INSTR_OFFSETS
	.align		4
        /*0058*/ 	.byte	0x04, 0x1c
        /*005a*/ 	.short	(.L_17 - .L_16)


	//   ....[0]....
.L_16:
        /*005c*/ 	.word	0x00000070


	//   ....[1]....
        /*0060*/ 	.word	0x00000130


	//----- nvinfo : EIATTR_CBANK_PARAM_SIZE
	.align		4
.L_17:
        /*0064*/ 	.byte	0x03, 0x19
        /*0066*/ 	.short	0x001c


	//----- nvinfo : EIATTR_PARAM_CBANK
	.align		4
        /*0068*/ 	.byte	0x04, 0x0a
        /*006a*/ 	.short	(.L_19 - .L_18)
	.align		4
.L_18:
        /*006c*/ 	.word	index@(.nv.constant0._Z3addPKfS0_Pfj)
        /*0070*/ 	.short	0x0380
        /*0072*/ 	.short	0x001c


	//----- nvinfo : EIATTR_SW_WAR
	.align		4
.L_19:
        /*0074*/ 	.byte	0x04, 0x36
        /*0076*/ 	.short	(.L_21 - .L_20)
.L_20:
        /*0078*/ 	.word	0x00000008
.L_21:


//--------------------- .nv.callgraph             --------------------------
	.section	.nv.callgraph,"",@"SHT_CUDA_CALLGRAPH"
	.align	4
	.sectionentsize	8
	.align		4
        /*0000*/ 	.word	0x00000000
	.align		4
        /*0004*/ 	.word	0xffffffff
	.align		4
        /*0008*/ 	.word	0x00000000
	.align		4
        /*000c*/ 	.word	0xfffffffe
	.align		4
        /*0010*/ 	.word	0x00000000
	.align		4
        /*0014*/ 	.word	0xfffffffd
	.align		4
        /*0018*/ 	.word	0x00000000
	.align		4
        /*001c*/ 	.word	0xfffffffc


//--------------------- .text._Z3addPKfS0_Pfj     --------------------------
	.section	.text._Z3addPKfS0_Pfj,"ax",@progbits
	.align	128
        .global         _Z3addPKfS0_Pfj
        .type           _Z3addPKfS0_Pfj,@function
        .size           _Z3addPKfS0_Pfj,(.L_x_1 - _Z3addPKfS0_Pfj)
        .other          _Z3addPKfS0_Pfj,@"STO_CUDA_ENTRY STV_DEFAULT"
_Z3addPKfS0_Pfj:
.text._Z3addPKfS0_Pfj:
[----:B------:R-:W-:Y:S01]  /*0000*/  LDC R1, c[0x0][0x37c] ;  /* 0x0000df00ff017b82 */ /* 0x000fe20000000800 */
[----:B------:R-:W0:Y:S07]  /*0010*/  S2R R0, SR_TID.X ;  /* 0x0000000000007919 */ /* 0x000e2e0000002100 */
[----:B------:R-:W0:Y:S01]  /*0020*/  S2UR UR4, SR_CTAID.X ;  /* 0x00000000000479c3 */ /* 0x000e220000002500 */
[----:B------:R-:W1:Y:S07]  /*0030*/  LDCU UR5, c[0x0][0x398] ;  /* 0x00007300ff0577ac */ /* 0x000e6e0008000800 */
[----:B------:R-:W0:Y:S02]  /*0040*/  LDC R9, c[0x0][0x360] ;  /* 0x0000d800ff097b82 */ /* 0x000e240000000800 */
[----:B0-----:R-:W-:-:S05]  /*0050*/  IMAD R9, R9, UR4, R0 ;  /* 0x0000000409097c24 */ /* 0x001fca000f8e0200 */
[----:B-1----:R-:W-:-:S13]  /*0060*/  ISETP.GE.U32.AND P0, PT, R9, UR5, PT ;  /* 0x0000000509007c0c */ /* 0x002fda000bf06070 */
[----:B------:R-:W-:Y:S05]  /*0070*/  @P0 EXIT ;  /* 0x000000000000094d */ /* 0x000fea0003800000 */
[----:B------:R-:W0:Y:S01]  /*0080*/  LDC.64 R2, c[0x0][0x380] ;  /* 0x0000e000ff027b82 */ /* 0x000e220000000a00 */
[----:B------:R-:W1:Y:S07]  /*0090*/  LDCU.64 UR4, c[0x0][0x358] ;  /* 0x00006b00ff0477ac */ /* 0x000e6e0008000a00 */
[----:B------:R-:W2:Y:S08]  /*00a0*/  LDC.64 R4, c[0x0][0x388] ;  /* 0x0000e200ff047b82 */ /* 0x000eb00000000a00 */
[----:B------:R-:W3:Y:S01]  /*00b0*/  LDC.64 R6, c[0x0][0x390] ;  /* 0x0000e400ff067b82 */ /* 0x000ee20000000a00 */
[----:B0-----:R-:W-:-:S06]  /*00c0*/  IMAD.WIDE R2, R9, 0x4, R2 ;  /* 0x0000000409027825 */ /* 0x001fcc00078e0202 */
[----:B-1----:R-:W4:Y:S01]  /*00d0*/  LDG.E R2, desc[UR4][R2.64] ;  /* 0x0000000402027981 */ /* 0x002f22000c1e1900 */
[----:B--2---:R-:W-:-:S06]  /*00e0*/  IMAD.WIDE R4, R9, 0x4, R4 ;  /* 0x0000000409047825 */ /* 0x004fcc00078e0204 */
[----:B------:R-:W4:Y:S01]  /*00f0*/  LDG.E R5, desc[UR4][R4.64] ;  /* 0x0000000404057981 */ /* 0x000f22000c1e1900 */
[----:B---3--:R-:W-:-:S04]  /*0100*/  IMAD.WIDE R6, R9, 0x4, R6 ;  /* 0x0000000409067825 */ /* 0x008fc800078e0206 */
[----:B----4-:R-:W-:-:S05]  /*0110*/  FADD R9, R2, R5 ;  /* 0x0000000502097221 */ /* 0x010fca0000000000 */
[----:B------:R-:W-:Y:S01]  /*0120*/  STG.E desc[UR4][R6.64], R9 ;  /* 0x0000000906007986 */ /* 0x000fe2000c101904 */
[----:B------:R-:W-:Y:S05]  /*0130*/  EXIT ;  /* 0x000000000000794d */ /* 0x000fea0003800000 */
.L_x_0:
[----:B------:R-:W-:-:S00]  /*0140*/  BRA `(.L_x_0) ;  /* 0xfffffffc00fc7947 */ /* 0x000fc0000383ffff */
[----:B------:R-:W-:-:S00]  /*0150*/  NOP ;  /* 0x0000000000007918 */ /* 0x000fc00000000000 */
        /* <DEDUP_REMOVED lines=10> */
.L_x_1:


//--------------------- .nv.shared.reserved.0     --------------------------
	.section	.nv.shared.reserved.0,"aw",@nobits
	.weak		__nv_reservedSMEM_offset_0_alias
	.size		__nv_reservedSMEM_offset_0_alias, 0, 64
	.other		__nv_reservedSMEM_offset_0_alias,@"STO_CUDA_RESERVED_SHARED STV_DEFAULT"
__nv_reservedSMEM_offset_0_alias:
	.zero		0
	.zero		64


//--------------------- .nv.constant0._Z3addPKfS0_Pfj --------------------------
	.section	.nv.constant0._Z3addPKfS0_Pfj,"a",@progbits
	.sectionflags	@""
	.align	4
.nv.constant0._Z3addPKfS0_Pfj:
	.zero		924


//--------------------- SYMBOLS --------------------------

	.type		.nv.reservedSmem.offset0,@object
	.size		.nv.reservedSmem.offset0,0x4
